//
// Generated by NVIDIA NVVM Compiler
//
// Compiler Build ID: CL-36424714
// Cuda compilation tools, release 13.0, V13.0.88
// Based on NVVM 20.0.0
//

.version 9.0
.target sm_100
.address_size 64

	// .globl	_Z18saxpy_kernel_floatifPKfPf

.visible .entry _Z18saxpy_kernel_floatifPKfPf(
	.param .u32 _Z18saxpy_kernel_floatifPKfPf_param_0,
	.param .f32 _Z18saxpy_kernel_floatifPKfPf_param_1,
	.param .u64 .ptr .align 1 _Z18saxpy_kernel_floatifPKfPf_param_2,
	.param .u64 .ptr .align 1 _Z18saxpy_kernel_floatifPKfPf_param_3
)
{
	.reg .pred 	%p<2>;
	.reg .b32 	%r<6>;
	.reg .b32 	%f<5>;
	.reg .b64 	%rd<8>;

	ld.param.u32 	%r2, [_Z18saxpy_kernel_floatifPKfPf_param_0];
	ld.param.f32 	%f1, [_Z18saxpy_kernel_floatifPKfPf_param_1];
	ld.param.u64 	%rd1, [_Z18saxpy_kernel_floatifPKfPf_param_2];
	ld.param.u64 	%rd2, [_Z18saxpy_kernel_floatifPKfPf_param_3];
	mov.u32 	%r3, %ctaid.x;
	mov.u32 	%r4, %ntid.x;
	mov.u32 	%r5, %tid.x;
	mad.lo.s32 	%r1, %r3, %r4, %r5;
	setp.ge.s32 	%p1, %r1, %r2;
	@%p1 bra 	$L__BB0_2;
	cvta.to.global.u64 	%rd3, %rd1;
	cvta.to.global.u64 	%rd4, %rd2;
	mul.wide.s32 	%rd5, %r1, 4;
	add.s64 	%rd6, %rd3, %rd5;
	ld.global.f32 	%f2, [%rd6];
	add.s64 	%rd7, %rd4, %rd5;
	ld.global.f32 	%f3, [%rd7];
	fma.rn.f32 	%f4, %f1, %f2, %f3;
	st.global.f32 	[%rd7], %f4;
$L__BB0_2:
	ret;

}
	// .globl	_Z19saxpy_kernel_doubleidPKdPd
.visible .entry _Z19saxpy_kernel_doubleidPKdPd(
	.param .u32 _Z19saxpy_kernel_doubleidPKdPd_param_0,
	.param .f64 _Z19saxpy_kernel_doubleidPKdPd_param_1,
	.param .u64 .ptr .align 1 _Z19saxpy_kernel_doubleidPKdPd_param_2,
	.param .u64 .ptr .align 1 _Z19saxpy_kernel_doubleidPKdPd_param_3
)
{
	.reg .pred 	%p<2>;
	.reg .b32 	%r<6>;
	.reg .b64 	%rd<8>;
	.reg .b64 	%fd<5>;

	ld.param.u32 	%r2, [_Z19saxpy_kernel_doubleidPKdPd_param_0];
	ld.param.f64 	%fd1, [_Z19saxpy_kernel_doubleidPKdPd_param_1];
	ld.param.u64 	%rd1, [_Z19saxpy_kernel_doubleidPKdPd_param_2];
	ld.param.u64 	%rd2, [_Z19saxpy_kernel_doubleidPKdPd_param_3];
	mov.u32 	%r3, %ctaid.x;
	mov.u32 	%r4, %ntid.x;
	mov.u32 	%r5, %tid.x;
	mad.lo.s32 	%r1, %r3, %r4, %r5;
	setp.ge.s32 	%p1, %r1, %r2;
	@%p1 bra 	$L__BB1_2;
	cvta.to.global.u64 	%rd3, %rd1;
	cvta.to.global.u64 	%rd4, %rd2;
	mul.wide.s32 	%rd5, %r1, 8;
	add.s64 	%rd6, %rd3, %rd5;
	ld.global.f64 	%fd2, [%rd6];
	add.s64 	%rd7, %rd4, %rd5;
	ld.global.f64 	%fd3, [%rd7];
	fma.rn.f64 	%fd4, %fd1, %fd2, %fd3;
	st.global.f64 	[%rd7], %fd4;
$L__BB1_2:
	ret;

}
	// .globl	_Z19saxpy_kernel_float4ifPK6float4PS_
.visible .entry _Z19saxpy_kernel_float4ifPK6float4PS_(
	.param .u32 _Z19saxpy_kernel_float4ifPK6float4PS__param_0,
	.param .f32 _Z19saxpy_kernel_float4ifPK6float4PS__param_1,
	.param .u64 .ptr .align 1 _Z19saxpy_kernel_float4ifPK6float4PS__param_2,
	.param .u64 .ptr .align 1 _Z19saxpy_kernel_float4ifPK6float4PS__param_3
)
{
	.reg .pred 	%p<2>;
	.reg .b32 	%r<7>;
	.reg .b32 	%f<14>;
	.reg .b64 	%rd<8>;

	ld.param.u32 	%r2, [_Z19saxpy_kernel_float4ifPK6float4PS__param_0];
	ld.param.f32 	%f1, [_Z19saxpy_kernel_float4ifPK6float4PS__param_1];
	ld.param.u64 	%rd1, [_Z19saxpy_kernel_float4ifPK6float4PS__param_2];
	ld.param.u64 	%rd2, [_Z19saxpy_kernel_float4ifPK6float4PS__param_3];
	mov.u32 	%r3, %ctaid.x;
	mov.u32 	%r4, %ntid.x;
	mov.u32 	%r5, %tid.x;
	mad.lo.s32 	%r1, %r3, %r4, %r5;
	shl.b32 	%r6, %r1, 2;
	setp.ge.s32 	%p1, %r6, %r2;
	@%p1 bra 	$L__BB2_2;
	cvta.to.global.u64 	%rd3, %rd1;
	cvta.to.global.u64 	%rd4, %rd2;
	mul.wide.s32 	%rd5, %r1, 16;
	add.s64 	%rd6, %rd3, %rd5;
	ld.global.v4.f32 	{%f2, %f3, %f4, %f5}, [%rd6];
	add.s64 	%rd7, %rd4, %rd5;
	ld.global.v4.f32 	{%f6, %f7, %f8, %f9}, [%rd7];
	fma.rn.f32 	%f10, %f1, %f2, %f6;
	fma.rn.f32 	%f11, %f1, %f3, %f7;
	fma.rn.f32 	%f12, %f1, %f4, %f8;
	fma.rn.f32 	%f13, %f1, %f5, %f9;
	st.global.v4.f32 	[%rd7], {%f10, %f11, %f12, %f13};
$L__BB2_2:
	ret;

}


// ===== COMPILED SASS (sm_100) =====

	.target	sm_100

	.elftype	@"ET_EXEC"


//--------------------- .note.nv.tkinfo           --------------------------
	.section	.note.nv.tkinfo,"",@"SHT_NOTE"
	.sectionflags	@"SHF_NOTE_NV_TKINFO"
	.tkinfo
        /*0018*/ 	.word	0x00000002
        /*0030*/ 	.string	""
        /*0030*/ 	.string	"ptxas"
        /*0030*/ 	.string	"Cuda compilation tools, release 13.0, V13.0.88"
        /*0030*/ 	.string	"Build cuda_13.0.r13.0/compiler.36424714_0"
        /*0030*/ 	.string	"-arch sm_100 -m 64 "



//--------------------- .note.nv.cuinfo           --------------------------
	.section	.note.nv.cuinfo,"",@"SHT_NOTE"
	.sectionflags	@"SHF_NOTE_NV_CUINFO"
        /*0018*/ 	.short	0x0002
        /*001a*/ 	.short	0x0064
        /*001c*/ 	.short	0x0082
	.zero		2


//--------------------- .nv.info                  --------------------------
	.section	.nv.info,"",@"SHT_CUDA_INFO"
	.align	4


	//----- nvinfo : EIATTR_REGCOUNT
	.align		4
        /*0000*/ 	.byte	0x04, 0x2f
        /*0002*/ 	.short	(.L_1 - .L_0)
	.align		4
.L_0:
        /*0004*/ 	.word	index@(_Z18saxpy_kernel_floatifPKfPf)
        /*0008*/ 	.word	0x0000000a


	//----- nvinfo : EIATTR_FRAME_SIZE
	.align		4
.L_1:
        /*000c*/ 	.byte	0x04, 0x11
        /*000e*/ 	.short	(.L_3 - .L_2)
	.align		4
.L_2:
        /*0010*/ 	.word	index@(_Z18saxpy_kernel_floatifPKfPf)
        /*0014*/ 	.word	0x00000000


	//----- nvinfo : EIATTR_REGCOUNT
	.align		4
.L_3:
        /*0018*/ 	.byte	0x04, 0x2f
        /*001a*/ 	.short	(.L_5 - .L_4)
	.align		4
.L_4:
        /*001c*/ 	.word	index@(_Z19saxpy_kernel_doubleidPKdPd)
        /*0020*/ 	.word	0x0000000a


	//----- nvinfo : EIATTR_FRAME_SIZE
	.align		4
.L_5:
        /*0024*/ 	.byte	0x04, 0x11
        /*0026*/ 	.short	(.L_7 - .L_6)
	.align		4
.L_6:
        /*0028*/ 	.word	index@(_Z19saxpy_kernel_doubleidPKdPd)
        /*002c*/ 	.word	0x00000000


	//----- nvinfo : EIATTR_REGCOUNT
	.align		4
.L_7:
        /*0030*/ 	.byte	0x04, 0x2f
        /*0032*/ 	.short	(.L_9 - .L_8)
	.align		4
.L_8:
        /*0034*/ 	.word	index@(_Z19saxpy_kernel_float4ifPK6float4PS_)
        /*0038*/ 	.word	0x00000012


	//----- nvinfo : EIATTR_FRAME_SIZE
	.align		4
.L_9:
        /*003c*/ 	.byte	0x04, 0x11
        /*003e*/ 	.short	(.L_11 - .L_10)
	.align		4
.L_10:
        /*0040*/ 	.word	index@(_Z19saxpy_kernel_float4ifPK6float4PS_)
        /*0044*/ 	.word	0x00000000


	//----- nvinfo : EIATTR_MIN_STACK_SIZE
	.align		4
.L_11:
        /*0048*/ 	.byte	0x04, 0x12
        /*004a*/ 	.short	(.L_13 - .L_12)
	.align		4
.L_12:
        /*004c*/ 	.word	index@(_Z19saxpy_kernel_float4ifPK6float4PS_)
        /*0050*/ 	.word	0x00000000


	//----- nvinfo : EIATTR_MIN_STACK_SIZE
	.align		4
.L_13:
        /*0054*/ 	.byte	0x04, 0x12
        /*0056*/ 	.short	(.L_15 - .L_14)
	.align		4
.L_14:
        /*0058*/ 	.word	index@(_Z19saxpy_kernel_doubleidPKdPd)
        /*005c*/ 	.word	0x00000000


	//----- nvinfo : EIATTR_MIN_STACK_SIZE
	.align		4
.L_15:
        /*0060*/ 	.byte	0x04, 0x12
        /*0062*/ 	.short	(.L_17 - .L_16)
	.align		4
.L_16:
        /*0064*/ 	.word	index@(_Z18saxpy_kernel_floatifPKfPf)
        /*0068*/ 	.word	0x00000000
.L_17:


//--------------------- .nv.compat                --------------------------
	.section	.nv.compat,"",@"SHT_CUDA_COMPAT_INFO"
	.align	4
        /*0000*/ 	.byte	0x02, 0x09, 0x00, 0x00, 0x02, 0x02, 0x01, 0x00, 0x02, 0x05, 0x05, 0x00, 0x03, 0x07, 0x01, 0x01
        /*0010*/ 	.byte	0x02, 0x03, 0x00, 0x00, 0x02, 0x06, 0x01, 0x00, 0x04, 0x0b, 0x08, 0x00, 0x01, 0x00, 0x00, 0x00
        /*0020*/ 	.byte	0x00, 0x00, 0x00, 0x00


//--------------------- .nv.info._Z19saxpy_kernel_float4ifPK6float4PS_ --------------------------
	.section	.nv.info._Z19saxpy_kernel_float4ifPK6float4PS_,"",@"SHT_CUDA_INFO"
	.sectionflags	@""
	.align	4


	//----- nvinfo : EIATTR_CUDA_API_VERSION
	.align		4
        /*0000*/ 	.byte	0x04, 0x37
        /*0002*/ 	.short	(.L_19 - .L_18)
.L_18:
        /*0004*/ 	.word	0x00000082


	//----- nvinfo : EIATTR_KPARAM_INFO
	.align		4
.L_19:
        /*0008*/ 	.byte	0x04, 0x17
        /*000a*/ 	.short	(.L_21 - .L_20)
.L_20:
        /*000c*/ 	.word	0x00000000
        /*0010*/ 	.short	0x0003
        /*0012*/ 	.short	0x0010
        /*0014*/ 	.byte	0x00, 0xf5, 0x21, 0x00


	//----- nvinfo : EIATTR_KPARAM_INFO
	.align		4
.L_21:
        /*0018*/ 	.byte	0x04, 0x17
        /*001a*/ 	.short	(.L_23 - .L_22)
.L_22:
        /*001c*/ 	.word	0x00000000
        /*0020*/ 	.short	0x0002
        /*0022*/ 	.short	0x0008
        /*0024*/ 	.byte	0x00, 0xf5, 0x21, 0x00


	//----- nvinfo : EIATTR_KPARAM_INFO
	.align		4
.L_23:
        /*0028*/ 	.byte	0x04, 0x17
        /*002a*/ 	.short	(.L_25 - .L_24)
.L_24:
        /*002c*/ 	.word	0x00000000
        /*0030*/ 	.short	0x0001
        /*0032*/ 	.short	0x0004
        /*0034*/ 	.byte	0x00, 0xf0, 0x11, 0x00


	//----- nvinfo : EIATTR_KPARAM_INFO
	.align		4
.L_25:
        /*0038*/ 	.byte	0x04, 0x17
        /*003a*/ 	.short	(.L_27 - .L_26)
.L_26:
        /*003c*/ 	.word	0x00000000
        /*0040*/ 	.short	0x0000
        /*0042*/ 	.short	0x0000
        /*0044*/ 	.byte	0x00, 0xf0, 0x11, 0x00


	//----- nvinfo : EIATTR_SPARSE_MMA_MASK
	.align		4
.L_27:
        /*0048*/ 	.byte	0x03, 0x50
        /*004a*/ 	.short	0x0000


	//----- nvinfo : EIATTR_MAXREG_COUNT
	.align		4
        /*004c*/ 	.byte	0x03, 0x1b
        /*004e*/ 	.short	0x00ff


	//----- nvinfo : EIATTR_MERCURY_ISA_VERSION
	.align		4
        /*0050*/ 	.byte	0x03, 0x5f
        /*0052*/ 	.short	0x0101


	//----- nvinfo : EIATTR_VRC_CTA_INIT_COUNT
	.align		4
        /*0054*/ 	.byte	0x02, 0x4a
	.zero		1
	.zero		1


	//----- nvinfo : EIATTR_EXIT_INSTR_OFFSETS
	.align		4
        /*0058*/ 	.byte	0x04, 0x1c
        /*005a*/ 	.short	(.L_29 - .L_28)


	//   ....[0]....
.L_28:
        /*005c*/ 	.word	0x00000080


	//   ....[1]....
        /*0060*/ 	.word	0x00000160


	//----- nvinfo : EIATTR_CBANK_PARAM_SIZE
	.align		4
.L_29:
        /*0064*/ 	.byte	0x03, 0x19
        /*0066*/ 	.short	0x0018


	//----- nvinfo : EIATTR_PARAM_CBANK
	.align		4
        /*0068*/ 	.byte	0x04, 0x0a
        /*006a*/ 	.short	(.L_31 - .L_30)
	.align		4
.L_30:
        /*006c*/ 	.word	index@(.nv.constant0._Z19saxpy_kernel_float4ifPK6float4PS_)
        /*0070*/ 	.short	0x0380
        /*0072*/ 	.short	0x0018


	//----- nvinfo : EIATTR_SW_WAR
	.align		4
.L_31:
        /*0074*/ 	.byte	0x04, 0x36
        /*0076*/ 	.short	(.L_33 - .L_32)
.L_32:
        /*0078*/ 	.word	0x00000008
.L_33:


//--------------------- .nv.info._Z19saxpy_kernel_doubleidPKdPd --------------------------
	.section	.nv.info._Z19saxpy_kernel_doubleidPKdPd,"",@"SHT_CUDA_INFO"
	.sectionflags	@""
	.align	4


	//----- nvinfo : EIATTR_CUDA_API_VERSION
	.align		4
        /*0000*/ 	.byte	0x04, 0x37
        /*0002*/ 	.short	(.L_35 - .L_34)
.L_34:
        /*0004*/ 	.word	0x00000082


	//----- nvinfo : EIATTR_KPARAM_INFO
	.align		4
.L_35:
        /*0008*/ 	.byte	0x04, 0x17
        /*000a*/ 	.short	(.L_37 - .L_36)
.L_36:
        /*000c*/ 	.word	0x00000000
        /*0010*/ 	.short	0x0003
        /*0012*/ 	.short	0x0018
        /*0014*/ 	.byte	0x00, 0xf5, 0x21, 0x00


	//----- nvinfo : EIATTR_KPARAM_INFO
	.align		4
.L_37:
        /*0018*/ 	.byte	0x04, 0x17
        /*001a*/ 	.short	(.L_39 - .L_38)
.L_38:
        /*001c*/ 	.word	0x00000000
        /*0020*/ 	.short	0x0002
        /*0022*/ 	.short	0x0010
        /*0024*/ 	.byte	0x00, 0xf5, 0x21, 0x00


	//----- nvinfo : EIATTR_KPARAM_INFO
	.align		4
.L_39:
        /*0028*/ 	.byte	0x04, 0x17
        /*002a*/ 	.short	(.L_41 - .L_40)
.L_40:
        /*002c*/ 	.word	0x00000000
        /*0030*/ 	.short	0x0001
        /*0032*/ 	.short	0x0008
        /*0034*/ 	.byte	0x00, 0xf0, 0x21, 0x00


	//----- nvinfo : EIATTR_KPARAM_INFO
	.align		4
.L_41:
        /*0038*/ 	.byte	0x04, 0x17
        /*003a*/ 	.short	(.L_43 - .L_42)
.L_42:
        /*003c*/ 	.word	0x00000000
        /*0040*/ 	.short	0x0000
        /*0042*/ 	.short	0x0000
        /*0044*/ 	.byte	0x00, 0xf0, 0x11, 0x00


	//----- nvinfo : EIATTR_SPARSE_MMA_MASK
	.align		4
.L_43:
        /*0048*/ 	.byte	0x03, 0x50
        /*004a*/ 	.short	0x0000


	//----- nvinfo : EIATTR_MAXREG_COUNT
	.align		4
        /*004c*/ 	.byte	0x03, 0x1b
        /*004e*/ 	.short	0x00ff


	//----- nvinfo : EIATTR_MERCURY_ISA_VERSION
	.align		4
        /*0050*/ 	.byte	0x03, 0x5f
        /*0052*/ 	.short	0x0101


	//----- nvinfo : EIATTR_VRC_CTA_INIT_COUNT
	.align		4
        /*0054*/ 	.byte	0x02, 0x4a
	.zero		1
	.zero		1


	//----- nvinfo : EIATTR_EXIT_INSTR_OFFSETS
	.align		4
        /*0058*/ 	.byte	0x04, 0x1c
        /*005a*/ 	.short	(.L_45 - .L_44)


	//   ....[0]....
.L_44:
        /*005c*/ 	.word	0x00000070


	//   ....[1]....
        /*0060*/ 	.word	0x00000120


	//----- nvinfo : EIATTR_CBANK_PARAM_SIZE
	.align		4
.L_45:
        /*0064*/ 	.byte	0x03, 0x19
        /*0066*/ 	.short	0x0020


	//----- nvinfo : EIATTR_PARAM_CBANK
	.align		4
        /*0068*/ 	.byte	0x04, 0x0a
        /*006a*/ 	.short	(.L_47 - .L_46)
	.align		4
.L_46:
        /*006c*/ 	.word	index@(.nv.constant0._Z19saxpy_kernel_doubleidPKdPd)
        /*0070*/ 	.short	0x0380
        /*0072*/ 	.short	0x0020


	//----- nvinfo : EIATTR_SW_WAR
	.align		4
.L_47:
        /*0074*/ 	.byte	0x04, 0x36
        /*0076*/ 	.short	(.L_49 - .L_48)
.L_48:
        /*0078*/ 	.word	0x00000008
.L_49:


//--------------------- .nv.info._Z18saxpy_kernel_floatifPKfPf --------------------------
	.section	.nv.info._Z18saxpy_kernel_floatifPKfPf,"",@"SHT_CUDA_INFO"
	.sectionflags	@""
	.align	4


	//----- nvinfo : EIATTR_CUDA_API_VERSION
	.align		4
        /*0000*/ 	.byte	0x04, 0x37
        /*0002*/ 	.short	(.L_51 - .L_50)
.L_50:
        /*0004*/ 	.word	0x00000082


	//----- nvinfo : EIATTR_KPARAM_INFO
	.align		4
.L_51:
        /*0008*/ 	.byte	0x04, 0x17
        /*000a*/ 	.short	(.L_53 - .L_52)
.L_52:
        /*000c*/ 	.word	0x00000000
        /*0010*/ 	.short	0x0003
        /*0012*/ 	.short	0x0010
        /*0014*/ 	.byte	0x00, 0xf5, 0x21, 0x00


	//----- nvinfo : EIATTR_KPARAM_INFO
	.align		4
.L_53:
        /*0018*/ 	.byte	0x04, 0x17
        /*001a*/ 	.short	(.L_55 - .L_54)
.L_54:
        /*001c*/ 	.word	0x00000000
        /*0020*/ 	.short	0x0002
        /*0022*/ 	.short	0x0008
        /*0024*/ 	.byte	0x00, 0xf5, 0x21, 0x00


	//----- nvinfo : EIATTR_KPARAM_INFO
	.align		4
.L_55:
        /*0028*/ 	.byte	0x04, 0x17
        /*002a*/ 	.short	(.L_57 - .L_56)
.L_56:
        /*002c*/ 	.word	0x00000000
        /*0030*/ 	.short	0x0001
        /*0032*/ 	.short	0x0004
        /*0034*/ 	.byte	0x00, 0xf0, 0x11, 0x00


	//----- nvinfo : EIATTR_KPARAM_INFO
	.align		4
.L_57:
        /*0038*/ 	.byte	0x04, 0x17
        /*003a*/ 	.short	(.L_59 - .L_58)
.L_58:
        /*003c*/ 	.word	0x00000000
        /*0040*/ 	.short	0x0000
        /*0042*/ 	.short	0x0000
        /*0044*/ 	.byte	0x00, 0xf0, 0x11, 0x00


	//----- nvinfo : EIATTR_SPARSE_MMA_MASK
	.align		4
.L_59:
        /*0048*/ 	.byte	0x03, 0x50
        /*004a*/ 	.short	0x0000


	//----- nvinfo : EIATTR_MAXREG_COUNT
	.align		4
        /*004c*/ 	.byte	0x03, 0x1b
        /*004e*/ 	.short	0x00ff


	//----- nvinfo : EIATTR_MERCURY_ISA_VERSION
	.align		4
        /*0050*/ 	.byte	0x03, 0x5f
        /*0052*/ 	.short	0x0101


	//----- nvinfo : EIATTR_VRC_CTA_INIT_COUNT
	.align		4
        /*0054*/ 	.byte	0x02, 0x4a
	.zero		1
	.zero		1


	//----- nvinfo : EIATTR_EXIT_INSTR_OFFSETS
	.align		4
        /*0058*/ 	.byte	0x04, 0x1c
        /*005a*/ 	.short	(.L_61 - .L_60)


	//   ....[0]....
.L_60:
        /*005c*/ 	.word	0x00000070


	//   ....[1]....
        /*0060*/ 	.word	0x00000120


	//----- nvinfo : EIATTR_CBANK_PARAM_SIZE
	.align		4
.L_61:
        /*0064*/ 	.byte	0x03, 0x19
        /*0066*/ 	.short	0x0018


	//----- nvinfo : EIATTR_PARAM_CBANK
	.align		4
        /*0068*/ 	.byte	0x04, 0x0a
        /*006a*/ 	.short	(.L_63 - .L_62)
	.align		4
.L_62:
        /*006c*/ 	.word	index@(.nv.constant0._Z18saxpy_kernel_floatifPKfPf)
        /*0070*/ 	.short	0x0380
        /*0072*/ 	.short	0x0018


	//----- nvinfo : EIATTR_SW_WAR
	.align		4
.L_63:
        /*0074*/ 	.byte	0x04, 0x36
        /*0076*/ 	.short	(.L_65 - .L_64)
.L_64:
        /*0078*/ 	.word	0x00000008
.L_65:


//--------------------- .nv.callgraph             --------------------------
	.section	.nv.callgraph,"",@"SHT_CUDA_CALLGRAPH"
	.align	4
	.sectionentsize	8
	.align		4
        /*0000*/ 	.word	0x00000000
	.align		4
        /*0004*/ 	.word	0xffffffff
	.align		4
        /*0008*/ 	.word	0x00000000
	.align		4
        /*000c*/ 	.word	0xfffffffe
	.align		4
        /*0010*/ 	.word	0x00000000
	.align		4
        /*0014*/ 	.word	0xfffffffd
	.align		4
        /*0018*/ 	.word	0x00000000
	.align		4
        /*001c*/ 	.word	0xfffffffc


//--------------------- .text._Z19saxpy_kernel_float4ifPK6float4PS_ --------------------------
	.section	.text._Z19saxpy_kernel_float4ifPK6float4PS_,"ax",@progbits
	.align	128
        .global         _Z19saxpy_kernel_float4ifPK6float4PS_
        .type           _Z19saxpy_kernel_float4ifPK6float4PS_,@function
        .size           _Z19saxpy_kernel_float4ifPK6float4PS_,(.L_x_3 - _Z19saxpy_kernel_float4ifPK6float4PS_)
        .other          _Z19saxpy_kernel_float4ifPK6float4PS_,@"STO_CUDA_ENTRY STV_DEFAULT"
_Z19saxpy_kernel_float4ifPK6float4PS_:
.text._Z19saxpy_kernel_float4ifPK6float4PS_:
[----:B------:R-:W-:Y:S01]  /*0000*/  LDC R1, c[0x0][0x37c] ;  /* 0x0000df00ff017b82 */ /* 0x000fe20000000800 */
[----:B------:R-:W0:Y:S07]  /*0010*/  S2R R0, SR_TID.X ;  /* 0x0000000000007919 */ /* 0x000e2e0000002100 */
[----:B------:R-:W0:Y:S01]  /*0020*/  S2UR UR4, SR_CTAID.X ;  /* 0x00000000000479c3 */ /* 0x000e220000002500 */
[----:B------:R-:W1:Y:S07]  /*0030*/  LDCU UR5, c[0x0][0x380] ;  /* 0x00007000ff0577ac */ /* 0x000e6e0008000800 */
[----:B------:R-:W0:Y:S02]  /*0040*/  LDC R7, c[0x0][0x360] ;  /* 0x0000d800ff077b82 */ /* 0x000e240000000800 */
[----:B0-----:R-:W-:-:S05]  /*0050*/  IMAD R7, R7, UR4, R0 ;  /* 0x0000000407077c24 */ /* 0x001fca000f8e0200 */
[----:B------:R-:W-:-:S04]  /*0060*/  SHF.L.U32 R0, R7, 0x2, RZ ;  /* 0x0000000207007819 */ /* 0x000fc800000006ff */
[----:B-1----:R-:W-:-:S13]  /*0070*/  ISETP.GE.AND P0, PT, R0, UR5, PT ;  /* 0x0000000500007c0c */ /* 0x002fda000bf06270 */
[----:B------:R-:W-:Y:S05]  /*0080*/  @P0 EXIT ;  /* 0x000000000000094d */ /* 0x000fea0003800000 */
[----:B------:R-:W0:Y:S01]  /*0090*/  LDC.64 R2, c[0x0][0x388] ;  /* 0x0000e200ff027b82 */ /* 0x000e220000000a00 */
[----:B------:R-:W1:Y:S01]  /*00a0*/  LDCU.64 UR4, c[0x0][0x358] ;  /* 0x00006b00ff0477ac */ /* 0x000e620008000a00 */
[----:B------:R-:W2:Y:S06]  /*00b0*/  LDCU UR6, c[0x0][0x384] ;  /* 0x00007080ff0677ac */ /* 0x000eac0008000800 */
[----:B------:R-:W3:Y:S01]  /*00c0*/  LDC.64 R4, c[0x0][0x390] ;  /* 0x0000e400ff047b82 */ /* 0x000ee20000000a00 */
[----:B0-----:R-:W-:-:S05]  /*00d0*/  IMAD.WIDE R2, R7, 0x10, R2 ;  /* 0x0000001007027825 */ /* 0x001fca00078e0202 */
[----:B-1----:R-:W2:Y:S01]  /*00e0*/  LDG.E.128 R8, desc[UR4][R2.64] ;  /* 0x0000000402087981 */ /* 0x002ea2000c1e1d00 */
[----:B---3--:R-:W-:-:S05]  /*00f0*/  IMAD.WIDE R4, R7, 0x10, R4 ;  /* 0x0000001007047825 */ /* 0x008fca00078e0204 */
[----:B------:R-:W2:Y:S02]  /*0100*/  LDG.E.128 R12, desc[UR4][R4.64] ;  /* 0x00000004040c7981 */ /* 0x000ea4000c1e1d00 */
[----:B--2---:R-:W-:Y:S01]  /*0110*/  FFMA R8, R8, UR6, R12 ;  /* 0x0000000608087c23 */ /* 0x004fe2000800000c */
[----:B------:R-:W-:Y:S01]  /*0120*/  FFMA R9, R9, UR6, R13 ;  /* 0x0000000609097c23 */ /* 0x000fe2000800000d */
[----:B------:R-:W-:Y:S01]  /*0130*/  FFMA R10, R10, UR6, R14 ;  /* 0x000000060a0a7c23 */ /* 0x000fe2000800000e */
[----:B------:R-:W-:-:S05]  /*0140*/  FFMA R11, R11, UR6, R15 ;  /* 0x000000060b0b7c23 */ /* 0x000fca000800000f */
[----:B------:R-:W-:Y:S01]  /*0150*/  STG.E.128 desc[UR4][R4.64], R8 ;  /* 0x0000000804007986 */ /* 0x000fe2000c101d04 */
[----:B------:R-:W-:Y:S05]  /*0160*/  EXIT ;  /* 0x000000000000794d */ /* 0x000fea0003800000 */
.L_x_0:
[----:B------:R-:W-:-:S00]  /*0170*/  BRA `(.L_x_0) ;  /* 0xfffffffc00fc7947 */ /* 0x000fc0000383ffff */
[----:B------:R-:W-:-:S00]  /*0180*/  NOP ;  /* 0x0000000000007918 */ /* 0x000fc00000000000 */
[----:B------:R-:W-:-:S00]  /*0190*/  NOP ;  /* 0x0000000000007918 */ /* 0x000fc00000000000 */
[----:B------:R-:W-:-:S00]  /*01a0*/  NOP ;  /* 0x0000000000007918 */ /* 0x000fc00000000000 */
[----:B------:R-:W-:-:S00]  /*01b0*/  NOP ;  /* 0x0000000000007918 */ /* 0x000fc00000000000 */
[----:B------:R-:W-:-:S00]  /*01c0*/  NOP ;  /* 0x0000000000007918 */ /* 0x000fc00000000000 */
[----:B------:R-:W-:-:S00]  /*01d0*/  NOP ;  /* 0x0000000000007918 */ /* 0x000fc00000000000 */
[----:B------:R-:W-:-:S00]  /*01e0*/  NOP ;  /* 0x0000000000007918 */ /* 0x000fc00000000000 */
[----:B------:R-:W-:-:S00]  /*01f0*/  NOP ;  /* 0x0000000000007918 */ /* 0x000fc00000000000 */
.L_x_3:


//--------------------- .text._Z19saxpy_kernel_doubleidPKdPd --------------------------
	.section	.text._Z19saxpy_kernel_doubleidPKdPd,"ax",@progbits
	.align	128
        .global         _Z19saxpy_kernel_doubleidPKdPd
        .type           _Z19saxpy_kernel_doubleidPKdPd,@function
        .size           _Z19saxpy_kernel_doubleidPKdPd,(.L_x_4 - _Z19saxpy_kernel_doubleidPKdPd)
        .other          _Z19saxpy_kernel_doubleidPKdPd,@"STO_CUDA_ENTRY STV_DEFAULT"
_Z19saxpy_kernel_doubleidPKdPd:
.text._Z19saxpy_kernel_doubleidPKdPd:
[----:B------:R-:W-:Y:S01]  /*0000*/  LDC R1, c[0x0][0x37c] ;  /* 0x0000df00ff017b82 */ /* 0x000fe20000000800 */
[----:B------:R-:W0:Y:S07]  /*0010*/  S2R R0, SR_TID.X ;  /* 0x0000000000007919 */ /* 0x000e2e0000002100 */
[----:B------:R-:W0:Y:S01]  /*0020*/  S2UR UR4, SR_CTAID.X ;  /* 0x00000000000479c3 */ /* 0x000e220000002500 */
[----:B------:R-:W1:Y:S07]  /*0030*/  LDCU UR5, c[0x0][0x380] ;  /* 0x00007000ff0577ac */ /* 0x000e6e0008000800 */
[----:B------:R-:W0:Y:S02]  /*0040*/  LDC R7, c[0x0][0x360] ;  /* 0x0000d800ff077b82 */ /* 0x000e240000000800 */
[----:B0-----:R-:W-:-:S05]  /*0050*/  IMAD R7, R7, UR4, R0 ;  /* 0x0000000407077c24 */ /* 0x001fca000f8e0200 */
[----:B-1----:R-:W-:-:S13]  /*0060*/  ISETP.GE.AND P0, PT, R7, UR5, PT ;  /* 0x0000000507007c0c */ /* 0x002fda000bf06270 */
[----:B------:R-:W-:Y:S05]  /*0070*/  @P0 EXIT ;  /* 0x000000000000094d */ /* 0x000fea0003800000 */
[----:B------:R-:W0:Y:S01]  /*0080*/  LDC.64 R2, c[0x0][0x390] ;  /* 0x0000e400ff027b82 */ /* 0x000e220000000a00 */
[----:B------:R-:W1:Y:S01]  /*0090*/  LDCU.64 UR4, c[0x0][0x358] ;  /* 0x00006b00ff0477ac */ /* 0x000e620008000a00 */
[----:B------:R-:W2:Y:S06]  /*00a0*/  LDCU.64 UR6, c[0x0][0x388] ;  /* 0x00007100ff0677ac */ /* 0x000eac0008000a00 */
[----:B------:R-:W3:Y:S01]  /*00b0*/  LDC.64 R4, c[0x0][0x398] ;  /* 0x0000e600ff047b82 */ /* 0x000ee20000000a00 */
[----:B0-----:R-:W-:-:S06]  /*00c0*/  IMAD.WIDE R2, R7, 0x8, R2 ;  /* 0x0000000807027825 */ /* 0x001fcc00078e0202 */
[----:B-1----:R-:W2:Y:S01]  /*00d0*/  LDG.E.64 R2, desc[UR4][R2.64] ;  /* 0x0000000402027981 */ /* 0x002ea2000c1e1b00 */
[----:B---3--:R-:W-:-:S05]  /*00e0*/  IMAD.WIDE R4, R7, 0x8, R4 ;  /* 0x0000000807047825 */ /* 0x008fca00078e0204 */
[----:B------:R-:W2:Y:S02]  /*00f0*/  LDG.E.64 R6, desc[UR4][R4.64] ;  /* 0x0000000404067981 */ /* 0x000ea4000c1e1b00 */
[----:B--2---:R-:W-:-:S07]  /*0100*/  DFMA R6, R2, UR6, R6 ;  /* 0x0000000602067c2b */ /* 0x004fce0008000006 */
[----:B------:R-:W-:Y:S01]  /*0110*/  STG.E.64 desc[UR4][R4.64], R6 ;  /* 0x0000000604007986 */ /* 0x000fe2000c101b04 */
[----:B------:R-:W-:Y:S05]  /*0120*/  EXIT ;  /* 0x000000000000794d */ /* 0x000fea0003800000 */
.L_x_1:
        /* <DEDUP_REMOVED lines=13> */
.L_x_4:


//--------------------- .text._Z18saxpy_kernel_floatifPKfPf --------------------------
	.section	.text._Z18saxpy_kernel_floatifPKfPf,"ax",@progbits
	.align	128
        .global         _Z18saxpy_kernel_floatifPKfPf
        .type           _Z18saxpy_kernel_floatifPKfPf,@function
        .size           _Z18saxpy_kernel_floatifPKfPf,(.L_x_5 - _Z18saxpy_kernel_floatifPKfPf)
        .other          _Z18saxpy_kernel_floatifPKfPf,@"STO_CUDA_ENTRY STV_DEFAULT"
_Z18saxpy_kernel_floatifPKfPf:
.text._Z18saxpy_kernel_floatifPKfPf:
        /* <DEDUP_REMOVED lines=10> */
[----:B------:R-:W2:Y:S06]  /*00a0*/  LDCU UR6, c[0x0][0x384] ;  /* 0x00007080ff0677ac */ /* 0x000eac0008000800 */
[----:B------:R-:W3:Y:S01]  /*00b0*/  LDC.64 R4, c[0x0][0x390] ;  /* 0x0000e400ff047b82 */ /* 0x000ee20000000a00 */
[----:B0-----:R-:W-:-:S06]  /*00c0*/  IMAD.WIDE R2, R7, 0x4, R2 ;  /* 0x0000000407027825 */ /* 0x001fcc00078e0202 */
[----:B-1----:R-:W2:Y:S01]  /*00d0*/  LDG.E R2, desc[UR4][R2.64] ;  /* 0x0000000402027981 */ /* 0x002ea2000c1e1900 */
[----:B---3--:R-:W-:-:S05]  /*00e0*/  IMAD.WIDE R4, R7, 0x4, R4 ;  /* 0x0000000407047825 */ /* 0x008fca00078e0204 */
[----:B------:R-:W2:Y:S02]  /*00f0*/  LDG.E R7, desc[UR4][R4.64] ;  /* 0x0000000404077981 */ /* 0x000ea4000c1e1900 */
[----:B--2---:R-:W-:-:S05]  /*0100*/  FFMA R7, R2, UR6, R7 ;  /* 0x0000000602077c23 */ /* 0x004fca0008000007 */
[----:B------:R-:W-:Y:S01]  /*0110*/  STG.E desc[UR4][R4.64], R7 ;  /* 0x0000000704007986 */ /* 0x000fe2000c101904 */
[----:B------:R-:W-:Y:S05]  /*0120*/  EXIT ;  /* 0x000000000000794d */ /* 0x000fea0003800000 */
.L_x_2:
        /* <DEDUP_REMOVED lines=13> */
.L_x_5:


//--------------------- .nv.shared.reserved.0     --------------------------
	.section	.nv.shared.reserved.0,"aw",@nobits
	.weak		__nv_reservedSMEM_offset_0_alias
	.size		__nv_reservedSMEM_offset_0_alias, 0, 64
	.other		__nv_reservedSMEM_offset_0_alias,@"STO_CUDA_RESERVED_SHARED STV_DEFAULT"
__nv_reservedSMEM_offset_0_alias:
	.zero		0
	.zero		64


//--------------------- .nv.constant0._Z19saxpy_kernel_float4ifPK6float4PS_ --------------------------
	.section	.nv.constant0._Z19saxpy_kernel_float4ifPK6float4PS_,"a",@progbits
	.sectionflags	@""
	.align	4
.nv.constant0._Z19saxpy_kernel_float4ifPK6float4PS_:
	.zero		920


//--------------------- .nv.constant0._Z19saxpy_kernel_doubleidPKdPd --------------------------
	.section	.nv.constant0._Z19saxpy_kernel_doubleidPKdPd,"a",@progbits
	.sectionflags	@""
	.align	4
.nv.constant0._Z19saxpy_kernel_doubleidPKdPd:
	.zero		928


//--------------------- .nv.constant0._Z18saxpy_kernel_floatifPKfPf --------------------------
	.section	.nv.constant0._Z18saxpy_kernel_floatifPKfPf,"a",@progbits
	.sectionflags	@""
	.align	4
.nv.constant0._Z18saxpy_kernel_floatifPKfPf:
	.zero		920


//--------------------- SYMBOLS --------------------------

	.type		.nv.reservedSmem.offset0,@object
	.size		.nv.reservedSmem.offset0,0x4
